	.headerflags	@"EF_CUDA_TEXMODE_UNIFIED EF_CUDA_64BIT_ADDRESS EF_CUDA_ACCELERATORS EF_CUDA_SM90 EF_CUDA_VIRTUAL_SM(EF_CUDA_SM90)"
	.elftype	@"ET_EXEC"


//--------------------- .nv.info                  --------------------------
	.section	.nv.info,"",@"SHT_CUDA_INFO"
	.align	4


	//----- nvinfo : EIATTR_REGCOUNT
	.align		4
        /*0000*/ 	.byte	0x04, 0x2f
        /*0002*/ 	.short	(.L_2 - .L_1)
	.align		4
.L_1:
        /*0004*/ 	.word	index@(triton_)
        /*0008*/ 	.word	0x00000020


	//----- nvinfo : EIATTR_MIN_STACK_SIZE
	.align		4
.L_2:
        /*000c*/ 	.byte	0x04, 0x12
        /*000e*/ 	.short	(.L_4 - .L_3)
	.align		4
.L_3:
        /*0010*/ 	.word	index@(triton_)
        /*0014*/ 	.word	0x00000000


	//----- nvinfo : EIATTR_FRAME_SIZE
	.align		4
.L_4:
        /*0018*/ 	.byte	0x04, 0x11
        /*001a*/ 	.short	(.L_6 - .L_5)
	.align		4
.L_5:
        /*001c*/ 	.word	index@(triton_)
        /*0020*/ 	.word	0x00000000


	//----- nvinfo : EIATTR_MIN_STACK_SIZE
	.align		4
.L_6:
        /*0024*/ 	.byte	0x04, 0x12
        /*0026*/ 	.short	(.L_8 - .L_7)
	.align		4
.L_7:
        /*0028*/ 	.word	index@(triton_)
        /*002c*/ 	.word	0x00000000
.L_8:


//--------------------- .nv.info.triton_          --------------------------
	.section	.nv.info.triton_,"",@"SHT_CUDA_INFO"
	.sectionflags	@""
	.align	4


	//----- nvinfo : EIATTR_CUDA_API_VERSION
	.align		4
        /*0000*/ 	.byte	0x04, 0x37
        /*0002*/ 	.short	(.L_10 - .L_9)
.L_9:
        /*0004*/ 	.word	0x0000007c


	//----- nvinfo : EIATTR_KPARAM_INFO
	.align		4
.L_10:
        /*0008*/ 	.byte	0x04, 0x17
        /*000a*/ 	.short	(.L_12 - .L_11)
.L_11:
        /*000c*/ 	.word	0x00000000
        /*0010*/ 	.short	0x0007
        /*0012*/ 	.short	0x0034
        /*0014*/ 	.byte	0x00, 0xf0, 0x11, 0x00


	//----- nvinfo : EIATTR_KPARAM_INFO
	.align		4
.L_12:
        /*0018*/ 	.byte	0x04, 0x17
        /*001a*/ 	.short	(.L_14 - .L_13)
.L_13:
        /*001c*/ 	.word	0x00000000
        /*0020*/ 	.short	0x0006
        /*0022*/ 	.short	0x0030
        /*0024*/ 	.byte	0x00, 0xf0, 0x11, 0x00


	//----- nvinfo : EIATTR_KPARAM_INFO
	.align		4
.L_14:
        /*0028*/ 	.byte	0x04, 0x17
        /*002a*/ 	.short	(.L_16 - .L_15)
.L_15:
        /*002c*/ 	.word	0x00000000
        /*0030*/ 	.short	0x0005
        /*0032*/ 	.short	0x0028
        /*0034*/ 	.byte	0x00, 0xf0, 0x21, 0x00


	//----- nvinfo : EIATTR_KPARAM_INFO
	.align		4
.L_16:
        /*0038*/ 	.byte	0x04, 0x17
        /*003a*/ 	.short	(.L_18 - .L_17)
.L_17:
        /*003c*/ 	.word	0x00000000
        /*0040*/ 	.short	0x0004
        /*0042*/ 	.short	0x0020
        /*0044*/ 	.byte	0x00, 0xf0, 0x21, 0x00


	//----- nvinfo : EIATTR_KPARAM_INFO
	.align		4
.L_18:
        /*0048*/ 	.byte	0x04, 0x17
        /*004a*/ 	.short	(.L_20 - .L_19)
.L_19:
        /*004c*/ 	.word	0x00000000
        /*0050*/ 	.short	0x0003
        /*0052*/ 	.short	0x0018
        /*0054*/ 	.byte	0x00, 0xf0, 0x21, 0x00


	//----- nvinfo : EIATTR_KPARAM_INFO
	.align		4
.L_20:
        /*0058*/ 	.byte	0x04, 0x17
        /*005a*/ 	.short	(.L_22 - .L_21)
.L_21:
        /*005c*/ 	.word	0x00000000
        /*0060*/ 	.short	0x0002
        /*0062*/ 	.short	0x0010
        /*0064*/ 	.byte	0x00, 0xf0, 0x21, 0x00


	//----- nvinfo : EIATTR_KPARAM_INFO
	.align		4
.L_22:
        /*0068*/ 	.byte	0x04, 0x17
        /*006a*/ 	.short	(.L_24 - .L_23)
.L_23:
        /*006c*/ 	.word	0x00000000
        /*0070*/ 	.short	0x0001
        /*0072*/ 	.short	0x0008
        /*0074*/ 	.byte	0x00, 0xf0, 0x21, 0x00


	//----- nvinfo : EIATTR_KPARAM_INFO
	.align		4
.L_24:
        /*0078*/ 	.byte	0x04, 0x17
        /*007a*/ 	.short	(.L_26 - .L_25)
.L_25:
        /*007c*/ 	.word	0x00000000
        /*0080*/ 	.short	0x0000
        /*0082*/ 	.short	0x0000
        /*0084*/ 	.byte	0x00, 0xf0, 0x21, 0x00


	//----- nvinfo : EIATTR_SPARSE_MMA_MASK
	.align		4
.L_26:
        /*0088*/ 	.byte	0x03, 0x50
        /*008a*/ 	.short	0x0000


	//----- nvinfo : EIATTR_MAXREG_COUNT
	.align		4
        /*008c*/ 	.byte	0x03, 0x1b
        /*008e*/ 	.short	0x00ff


	//----- nvinfo : EIATTR_COOP_GROUP_MASK_REGIDS
	.align		4
        /*0090*/ 	.byte	0x04, 0x29
        /*0092*/ 	.short	(.L_28 - .L_27)


	//   ....[0]....
.L_27:
        /*0094*/ 	.word	0xffffffff


	//   ....[1]....
        /*0098*/ 	.word	0xffffffff


	//   ....[2]....
        /*009c*/ 	.word	0xffffffff


	//   ....[3]....
        /*00a0*/ 	.word	0xffffffff


	//   ....[4]....
        /*00a4*/ 	.word	0xffffffff


	//   ....[5]....
        /*00a8*/ 	.word	0xffffffff


	//----- nvinfo : EIATTR_COOP_GROUP_INSTR_OFFSETS
	.align		4
.L_28:
        /*00ac*/ 	.byte	0x04, 0x28
        /*00ae*/ 	.short	(.L_30 - .L_29)


	//   ....[0]....
.L_29:
        /*00b0*/ 	.word	0x00000720


	//   ....[1]....
        /*00b4*/ 	.word	0x00000760


	//   ....[2]....
        /*00b8*/ 	.word	0x000007a0


	//   ....[3]....
        /*00bc*/ 	.word	0x000007f0


	//   ....[4]....
        /*00c0*/ 	.word	0x00000940


	//   ....[5]....
        /*00c4*/ 	.word	0x00000960


	//----- nvinfo : EIATTR_EXIT_INSTR_OFFSETS
	.align		4
.L_30:
        /*00c8*/ 	.byte	0x04, 0x1c
        /*00ca*/ 	.short	(.L_32 - .L_31)


	//   ....[0]....
.L_31:
        /*00cc*/ 	.word	0x00000ca0


	//----- nvinfo : EIATTR_MAX_THREADS
	.align		4
.L_32:
        /*00d0*/ 	.byte	0x04, 0x05
        /*00d2*/ 	.short	(.L_34 - .L_33)
.L_33:
        /*00d4*/ 	.word	0x00000100
        /*00d8*/ 	.word	0x00000001
        /*00dc*/ 	.word	0x00000001


	//----- nvinfo : EIATTR_CBANK_PARAM_SIZE
	.align		4
.L_34:
        /*00e0*/ 	.byte	0x03, 0x19
        /*00e2*/ 	.short	0x0038


	//----- nvinfo : EIATTR_PARAM_CBANK
	.align		4
        /*00e4*/ 	.byte	0x04, 0x0a
        /*00e6*/ 	.short	(.L_36 - .L_35)
	.align		4
.L_35:
        /*00e8*/ 	.word	index@(.nv.constant0.triton_)
        /*00ec*/ 	.short	0x0210
        /*00ee*/ 	.short	0x0038


	//----- nvinfo : EIATTR_SW_WAR
	.align		4
.L_36:
        /*00f0*/ 	.byte	0x04, 0x36
        /*00f2*/ 	.short	(.L_38 - .L_37)
.L_37:
        /*00f4*/ 	.word	0x00000008
.L_38:


//--------------------- .nv.callgraph             --------------------------
	.section	.nv.callgraph,"",@"SHT_CUDA_CALLGRAPH"
	.align	4
	.sectionentsize	8
	.align		4
        /*0000*/ 	.word	0x00000000
	.align		4
        /*0004*/ 	.word	0xffffffff
	.align		4
        /*0008*/ 	.word	0x00000000
	.align		4
        /*000c*/ 	.word	0xfffffffe
	.align		4
        /*0010*/ 	.word	0x00000000
	.align		4
        /*0014*/ 	.word	0xfffffffd
	.align		4
        /*0018*/ 	.word	0x00000000
	.align		4
        /*001c*/ 	.word	0xfffffffc


//--------------------- .nv.constant4             --------------------------
	.section	.nv.constant4,"a",@progbits
	.align	8
	.align		8
.nv.constant4:
        /*0000*/ 	.dword	_$_str


//--------------------- .text.triton_             --------------------------
	.section	.text.triton_,"ax",@progbits
	.align	128
        .global         triton_
        .type           triton_,@function
        .size           triton_,(.L_x_3 - triton_)
        .other          triton_,@"STO_CUDA_ENTRY STV_DEFAULT"
triton_:
.text.triton_:
[----:B------:R-:W0:Y:S02]  /*0000*/  LDC R1, c[0x0][0x28] ;  /* 0x00000a00ff017b82 */ /* 0x000e240000000800 */
[----:B------:R-:W1:Y:S01]  /*0010*/  S2R R17, SR_TID.X ;  /* 0x0000000000117919 */ /* 0x000e620000002100 */
[----:B------:R-:W2:Y:S01]  /*0020*/  LDC.64 R10, c[0x0][0x210] ;  /* 0x00008400ff0a7b82 */ /* 0x000ea20000000a00 */
[----:B------:R-:W-:Y:S01]  /*0030*/  ULDC UR6, c[0x0][0x240] ;  /* 0x0000900000067ab9 */ /* 0x000fe20000000800 */
[----:B------:R-:W-:Y:S01]  /*0040*/  ULDC.64 UR8, c[0x0][0x220] ;  /* 0x0000880000087ab9 */ /* 0x000fe20000000a00 */
[----:B------:R-:W3:Y:S01]  /*0050*/  S2R R3, SR_CTAID.X ;  /* 0x0000000000037919 */ /* 0x000ee20000002500 */
[----:B------:R-:W-:Y:S01]  /*0060*/  ULDC.64 UR10, c[0x0][0x228] ;  /* 0x00008a00000a7ab9 */ /* 0x000fe20000000a00 */
[----:B------:R-:W-:Y:S01]  /*0070*/  ULDC.64 UR12, c[0x0][0x230] ;  /* 0x00008c00000c7ab9 */ /* 0x000fe20000000a00 */
[----:B------:R-:W-:Y:S01]  /*0080*/  PRMT R18, RZ, 0x7610, R18 ;  /* 0x00007610ff127816 */ /* 0x000fe20000000012 */
[----:B------:R-:W-:Y:S01]  /*0090*/  ULDC.64 UR4, c[0x0][0x208] ;  /* 0x0000820000047ab9 */ /* 0x000fe20000000a00 */
[----:B------:R-:W4:Y:S01]  /*00a0*/  LDC.64 R4, c[0x0][0x218] ;  /* 0x00008600ff047b82 */ /* 0x000f220000000a00 */
[----:B------:R-:W-:-:S02]  /*00b0*/  PRMT R16, RZ, 0x7610, R16 ;  /* 0x00007610ff107816 */ /* 0x000fc40000000010 */
[----:B-1----:R-:W-:Y:S02]  /*00c0*/  SHF.R.U32.HI R2, RZ, 0x2, R17 ;  /* 0x00000002ff027819 */ /* 0x002fe40000011611 */
[----:B------:R-:W-:Y:S01]  /*00d0*/  LOP3.LUT R17, R17, 0x3, RZ, 0xc0, !PT ;  /* 0x0000000311117812 */ /* 0x000fe200078ec0ff */
[----:B---3--:R-:W-:Y:S01]  /*00e0*/  IMAD.SHL.U32 R7, R3, 0x40, RZ ;  /* 0x0000004003077824 */ /* 0x008fe200078e00ff */
[----:B------:R-:W-:-:S04]  /*00f0*/  SGXT.U32 R2, R2, 0x6 ;  /* 0x000000060202781a */ /* 0x000fc80000000000 */
[----:B------:R-:W-:Y:S01]  /*0100*/  LOP3.LUT R0, R7, R2, RZ, 0xfc, !PT ;  /* 0x0000000207007212 */ /* 0x000fe200078efcff */
[----:B------:R-:W-:-:S03]  /*0110*/  IMAD.WIDE.U32 R6, R17, 0x2, RZ ;  /* 0x0000000211067825 */ /* 0x000fc600078e00ff */
[C---:B------:R-:W-:Y:S01]  /*0120*/  ISETP.GE.AND P0, PT, R0.reuse, UR6, PT ;  /* 0x0000000600007c0c */ /* 0x040fe2000bf06270 */
[----:B------:R-:W-:Y:S01]  /*0130*/  IMAD R9, R0, 0xc00, R17 ;  /* 0x00000c0000097824 */ /* 0x000fe200078e0211 */
[----:B------:R-:W-:Y:S02]  /*0140*/  IADD3 R12, P1, R6, UR8, RZ ;  /* 0x00000008060c7c10 */ /* 0x000fe4000ff3e0ff */
[----:B------:R-:W-:Y:S01]  /*0150*/  IADD3 R14, P2, R6, UR10, RZ ;  /* 0x0000000a060e7c10 */ /* 0x000fe2000ff5e0ff */
[C---:B--2---:R-:W-:Y:S01]  /*0160*/  IMAD.WIDE R10, R9.reuse, 0x2, R10 ;  /* 0x00000002090a7825 */ /* 0x044fe200078e020a */
[----:B------:R-:W-:Y:S02]  /*0170*/  IADD3.X R13, R7, UR9, RZ, P1, !PT ;  /* 0x00000009070d7c10 */ /* 0x000fe40008ffe4ff */
[----:B------:R-:W-:Y:S01]  /*0180*/  IADD3 R8, P1, R6, UR12, RZ ;  /* 0x0000000c06087c10 */ /* 0x000fe2000ff3e0ff */
[----:B----4-:R-:W-:Y:S01]  /*0190*/  IMAD.WIDE R4, R9, 0x2, R4 ;  /* 0x0000000209047825 */ /* 0x010fe200078e0204 */
[----:B------:R-:W-:Y:S01]  /*01a0*/  IADD3.X R15, R7, UR11, RZ, P2, !PT ;  /* 0x0000000b070f7c10 */ /* 0x000fe200097fe4ff */
[----:B------:R1:W2:Y:S01]  /*01b0*/  LDG.E.EL.U16 R12, desc[UR4][R12.64+0x3000] ;  /* 0x003000040c0c7981 */ /* 0x0002a2000c2e1500 */
[----:B------:R-:W-:-:S03]  /*01c0*/  IADD3.X R9, R7, UR13, RZ, P1, !PT ;  /* 0x0000000d07097c10 */ /* 0x000fc60008ffe4ff */
[----:B------:R-:W3:Y:S04]  /*01d0*/  @!P0 LDG.E.EF.U16 R18, desc[UR4][R10.64] ;  /* 0x000000040a128981 */ /* 0x000ee8000c0e1500 */
[----:B------:R-:W4:Y:S04]  /*01e0*/  @!P0 LDG.E.EF.U16 R16, desc[UR4][R4.64] ;  /* 0x0000000404108981 */ /* 0x000f28000c0e1500 */
[----:B------:R-:W5:Y:S04]  /*01f0*/  LDG.E.EL.U16 R14, desc[UR4][R14.64+0x3000] ;  /* 0x003000040e0e7981 */ /* 0x000f68000c2e1500 */
[----:B------:R-:W5:Y:S01]  /*0200*/  LDG.E.EL.U16 R21, desc[UR4][R8.64] ;  /* 0x0000000408157981 */ /* 0x000f62000c2e1500 */
[----:B-1----:R-:W-:-:S02]  /*0210*/  LOP3.LUT R13, R6, 0x3008, RZ, 0xfc, !PT ;  /* 0x00003008060d7812 */ /* 0x002fc400078efcff */
[----:B------:R-:W-:Y:S01]  /*0220*/  ISETP.LT.AND P3, PT, R0, UR6, PT ;  /* 0x0000000600007c0c */ /* 0x000fe2000bf61270 */
[----:B------:R-:W-:Y:S01]  /*0230*/  HFMA2.MMA R0, -RZ, RZ, 0, 0 ;  /* 0x00000000ff007435 */ /* 0x000fe200000001ff */
[----:B---3--:R-:W-:Y:S01]  /*0240*/  SEL R20, R18, RZ, !P0 ;  /* 0x000000ff12147207 */ /* 0x008fe20004000000 */
[----:B--2---:R-:W-:Y:S01]  /*0250*/  IMAD.U32 R18, R12, 0x10000, RZ ;  /* 0x000100000c127824 */ /* 0x004fe200078e00ff */
[----:B----4-:R-:W-:-:S03]  /*0260*/  SEL R16, R16, RZ, !P0 ;  /* 0x000000ff10107207 */ /* 0x010fc60004000000 */
[----:B------:R-:W-:Y:S01]  /*0270*/  IMAD.U32 R20, R20, 0x10000, RZ ;  /* 0x0001000014147824 */ /* 0x000fe200078e00ff */
[----:B-----5:R-:W-:Y:S01]  /*0280*/  SHF.L.U32 R19, R14, 0x10, RZ ;  /* 0x000000100e137819 */ /* 0x020fe200000006ff */
[----:B------:R-:W-:Y:S01]  /*0290*/  IMAD.U32 R21, R21, 0x10000, RZ ;  /* 0x0001000015157824 */ /* 0x000fe200078e00ff */
[----:B------:R-:W-:-:S03]  /*02a0*/  SHF.L.U32 R5, R16, 0x10, RZ ;  /* 0x0000001010057819 */ /* 0x000fc600000006ff */
[----:B------:R-:W-:Y:S01]  /*02b0*/  FADD R18, R18, R19 ;  /* 0x0000001312127221 */ /* 0x000fe20000000000 */
[----:B------:R-:W-:-:S04]  /*02c0*/  FADD R21, R20, R21 ;  /* 0x0000001514157221 */ /* 0x000fc80000000000 */
[----:B------:R-:W-:-:S05]  /*02d0*/  FFMA R20, R18, R21, R5 ;  /* 0x0000001512147223 */ /* 0x000fca0000000005 */
[----:B------:R-:W-:Y:S01]  /*02e0*/  F2FP.BF16.F32.PACK_AB R4, RZ, R20 ;  /* 0x00000014ff04723e */ /* 0x000fe200000010ff */
[----:B------:R-:W-:Y:S02]  /*02f0*/  IMAD R12, R3, 0x40, R2 ;  /* 0x00000040030c7824 */ /* 0x000fe400078e0202 */
[----:B------:R-:W1:Y:S01]  /*0300*/  LDC.64 R2, c[0x0][0x218] ;  /* 0x00008600ff027b82 */ /* 0x000e620000000a00 */
[----:B------:R-:W-:-:S07]  /*0310*/  PRMT R18, R4, 0x7610, R18 ;  /* 0x0000761004127816 */ /* 0x000fce0000000012 */
[----:B------:R-:W2:Y:S01]  /*0320*/  LDC.64 R4, c[0x0][0x210] ;  /* 0x00008400ff047b82 */ /* 0x000ea20000000a00 */
[----:B------:R-:W-:Y:S01]  /*0330*/  IADD3 R19, P1, R13, UR10, RZ ;  /* 0x0000000a0d137c10 */ /* 0x000fe2000ff3e0ff */
[----:B------:R-:W-:Y:S01]  /*0340*/  IMAD R17, R12, 0xc00, R17 ;  /* 0x00000c000c117824 */ /* 0x000fe200078e0211 */
[----:B------:R-:W-:Y:S02]  /*0350*/  IADD3 R12, P2, R13, UR8, RZ ;  /* 0x000000080d0c7c10 */ /* 0x000fe4000ff5e0ff */
[----:B------:R-:W-:Y:S02]  /*0360*/  IADD3.X R16, R7, UR11, RZ, P1, !PT ;  /* 0x0000000b07107c10 */ /* 0x000fe40008ffe4ff */
[----:B------:R-:W-:Y:S01]  /*0370*/  IADD3 R15, P1, R8, 0x8, RZ ;  /* 0x00000008080f7810 */ /* 0x000fe20007f3e0ff */
[----:B------:R3:W-:Y:S01]  /*0380*/  @!P0 STG.E.U16 desc[UR4][R10.64], R18 ;  /* 0x000000120a008986 */ /* 0x0007e2000c101504 */
[----:B------:R-:W-:Y:S01]  /*0390*/  IADD3.X R13, R7, UR9, RZ, P2, !PT ;  /* 0x00000009070d7c10 */ /* 0x000fe200097fe4ff */
[----:B------:R-:W-:Y:S01]  /*03a0*/  IMAD.MOV.U32 R14, RZ, RZ, RZ ;  /* 0x000000ffff0e7224 */ /* 0x000fe200078e00ff */
[----:B------:R-:W-:Y:S01]  /*03b0*/  FSEL R20, R20, RZ, !P0 ;  /* 0x000000ff14147208 */ /* 0x000fe20004000000 */
[----:B------:R-:W-:-:S02]  /*03c0*/  IMAD.X R22, RZ, RZ, R9, P1 ;  /* 0x000000ffff167224 */ /* 0x000fc400008e0609 */
[----:B------:R-:W-:Y:S01]  /*03d0*/  VIADD R21, R17, 0x4 ;  /* 0x0000000411157836 */ /* 0x000fe20000000000 */
[----:B-1-3--:R-:W-:-:S07]  /*03e0*/  SEL R18, RZ, 0x3f800000, !P3 ;  /* 0x3f800000ff127807 */ /* 0x00afce0005800000 */
.L_x_0:
[----:B-1----:R-:W-:Y:S01]  /*03f0*/  IADD3 R9, R21, R0, RZ ;  /* 0x0000000015097210 */ /* 0x002fe20007ffe0ff */
[----:B------:R-:W3:Y:S01]  /*0400*/  LDG.E.EL.U16 R25, desc[UR4][R12.64] ;  /* 0x000000040c197981 */ /* 0x000ee2000c2e1500 */
[----:B------:R-:W-:Y:S02]  /*0410*/  PRMT R23, RZ, 0x7610, R23 ;  /* 0x00007610ff177816 */ /* 0x000fe40000000017 */
[----:B------:R-:W-:Y:S01]  /*0420*/  PRMT R24, RZ, 0x7610, R24 ;  /* 0x00007610ff187816 */ /* 0x000fe20000000018 */
[----:B------:R-:W-:-:S04]  /*0430*/  IMAD.WIDE R10, R9, 0x2, R2 ;  /* 0x00000002090a7825 */ /* 0x000fc800078e0202 */
[----:B--2---:R-:W-:Y:S01]  /*0440*/  IMAD.WIDE R8, R9, 0x2, R4 ;  /* 0x0000000209087825 */ /* 0x004fe200078e0204 */
[----:B------:R1:W2:Y:S04]  /*0450*/  @!P0 LDG.E.EF.U16 R23, desc[UR4][R10.64] ;  /* 0x000000040a178981 */ /* 0x0002a8000c0e1500 */
[----:B------:R-:W4:Y:S01]  /*0460*/  @!P0 LDG.E.EF.U16 R24, desc[UR4][R8.64] ;  /* 0x0000000408188981 */ /* 0x000f22000c0e1500 */
[----:B-1----:R-:W-:Y:S02]  /*0470*/  IMAD.MOV.U32 R10, RZ, RZ, R19 ;  /* 0x000000ffff0a7224 */ /* 0x002fe400078e0013 */
[----:B------:R-:W-:-:S05]  /*0480*/  IMAD.MOV.U32 R11, RZ, RZ, R16 ;  /* 0x000000ffff0b7224 */ /* 0x000fca00078e0010 */
[----:B------:R1:W5:Y:S02]  /*0490*/  LDG.E.EL.U16 R26, desc[UR4][R10.64] ;  /* 0x000000040a1a7981 */ /* 0x000364000c2e1500 */
[----:B-1----:R-:W-:Y:S01]  /*04a0*/  MOV R10, R15 ;  /* 0x0000000f000a7202 */ /* 0x002fe20000000f00 */
[----:B------:R-:W-:-:S05]  /*04b0*/  IMAD.MOV.U32 R11, RZ, RZ, R22 ;  /* 0x000000ffff0b7224 */ /* 0x000fca00078e0016 */
[----:B------:R1:W5:Y:S01]  /*04c0*/  LDG.E.EL.U16 R27, desc[UR4][R10.64] ;  /* 0x000000040a1b7981 */ /* 0x000362000c2e1500 */
[----:B------:R-:W-:-:S05]  /*04d0*/  VIADD R0, R0, 0x4 ;  /* 0x0000000400007836 */ /* 0x000fca0000000000 */
[----:B------:R-:W-:Y:S02]  /*04e0*/  ISETP.GE.U32.AND P4, PT, R0, 0xbfc, PT ;  /* 0x00000bfc0000780c */ /* 0x000fe40003f86070 */
[----:B------:R-:W-:-:S04]  /*04f0*/  IADD3 R12, P3, R12, 0x8, RZ ;  /* 0x000000080c0c7810 */ /* 0x000fc80007f7e0ff */
[----:B------:R-:W-:Y:S02]  /*0500*/  IADD3.X R13, RZ, R13, RZ, P3, !PT ;  /* 0x0000000dff0d7210 */ /* 0x000fe40001ffe4ff */
[----:B---3--:R-:W-:Y:S02]  /*0510*/  SHF.L.U32 R28, R25, 0x10, RZ ;  /* 0x00000010191c7819 */ /* 0x008fe400000006ff */
[----:B----4-:R-:W-:Y:S02]  /*0520*/  SEL R25, R24, RZ, !P0 ;  /* 0x000000ff18197207 */ /* 0x010fe40004000000 */
[----:B--2---:R-:W-:Y:S01]  /*0530*/  SEL R23, R23, RZ, !P0 ;  /* 0x000000ff17177207 */ /* 0x004fe20004000000 */
[----:B-----5:R-:W-:Y:S02]  /*0540*/  IMAD.U32 R29, R26, 0x10000, RZ ;  /* 0x000100001a1d7824 */ /* 0x020fe400078e00ff */
[----:B------:R-:W-:Y:S02]  /*0550*/  IMAD.U32 R26, R25, 0x10000, RZ ;  /* 0x00010000191a7824 */ /* 0x000fe400078e00ff */
[----:B------:R-:W-:-:S05]  /*0560*/  FADD R25, R18, 1 ;  /* 0x3f80000012197421 */ /* 0x000fca0000000000 */
[C---:B------:R-:W-:Y:S01]  /*0570*/  FSETP.GEU.AND P2, PT, |R25|.reuse, 1.175494350822287508e-38, PT ;  /* 0x008000001900780b */ /* 0x040fe20003f4e200 */
[C---:B-1----:R-:W-:Y:S01]  /*0580*/  FMUL R10, R25.reuse, 0.25 ;  /* 0x3e800000190a7820 */ /* 0x042fe20000400000 */
[----:B------:R-:W-:Y:S01]  /*0590*/  FSETP.GT.AND P1, PT, |R25|, 8.50705917302346158658e+37, PT ;  /* 0x7e8000001900780b */ /* 0x000fe20003f24200 */
[----:B------:R-:W-:Y:S01]  /*05a0*/  FADD R24, R28, R29 ;  /* 0x0000001d1c187221 */ /* 0x000fe20000000000 */
[----:B------:R-:W-:Y:S02]  /*05b0*/  SHF.L.U32 R23, R23, 0x10, RZ ;  /* 0x0000001017177819 */ /* 0x000fe400000006ff */
[----:B------:R-:W-:Y:S02]  /*05c0*/  SHF.L.U32 R27, R27, 0x10, RZ ;  /* 0x000000101b1b7819 */ /* 0x000fe400000006ff */
[----:B------:R-:W-:-:S03]  /*05d0*/  FSEL R10, R10, R25, P1 ;  /* 0x000000190a0a7208 */ /* 0x000fc60000800000 */
[----:B------:R-:W-:-:S04]  /*05e0*/  FADD R27, R26, R27 ;  /* 0x0000001b1a1b7221 */ /* 0x000fc80000000000 */
[----:B------:R-:W-:Y:S01]  /*05f0*/  FFMA R23, R24, R27, R23 ;  /* 0x0000001b18177223 */ /* 0x000fe20000000017 */
[----:B------:R-:W-:-:S03]  /*0600*/  @!P2 FMUL R10, R10, 16777216 ;  /* 0x4b8000000a0aa820 */ /* 0x000fc60000400000 */
[----:B------:R-:W-:Y:S01]  /*0610*/  FADD R11, R23, -R20 ;  /* 0x80000014170b7221 */ /* 0x000fe20000000000 */
[----:B------:R-:W1:Y:S03]  /*0620*/  MUFU.RCP R27, R10 ;  /* 0x0000000a001b7308 */ /* 0x000e660000001000 */
[----:B------:R-:W-:-:S05]  /*0630*/  FMUL R24, R11, 0.25 ;  /* 0x3e8000000b187820 */ /* 0x000fca0000400000 */
[----:B------:R-:W-:-:S05]  /*0640*/  FSEL R24, R24, R11, P1 ;  /* 0x0000000b18187208 */ /* 0x000fca0000800000 */
[----:B------:R-:W-:Y:S01]  /*0650*/  @!P2 FMUL R24, R24, 16777216 ;  /* 0x4b8000001818a820 */ /* 0x000fe20000400000 */
[----:B------:R-:W-:-:S03]  /*0660*/  F2FP.BF16.F32.PACK_AB R26, RZ, R23 ;  /* 0x00000017ff1a723e */ /* 0x000fc600000010ff */
[----:B-1----:R-:W-:Y:S01]  /*0670*/  FFMA R27, R27, R24, R20 ;  /* 0x000000181b1b7223 */ /* 0x002fe20000000014 */
[----:B------:R-:W-:Y:S01]  /*0680*/  IADD3 R19, P2, R19, 0x8, RZ ;  /* 0x0000000813137810 */ /* 0x000fe20007f5e0ff */
[----:B------:R1:W-:Y:S01]  /*0690*/  @!P0 STG.E.U16 desc[UR4][R8.64], R26 ;  /* 0x0000001a08008986 */ /* 0x0003e2000c101504 */
[----:B------:R-:W-:Y:S01]  /*06a0*/  IADD3 R15, P1, R15, 0x8, RZ ;  /* 0x000000080f0f7810 */ /* 0x000fe20007f3e0ff */
[----:B------:R-:W-:Y:S01]  /*06b0*/  FADD R23, R23, -R27 ;  /* 0x8000001b17177221 */ /* 0x000fe20000000000 */
[----:B------:R-:W-:Y:S01]  /*06c0*/  FSEL R18, R25, R18, !P0 ;  /* 0x0000001219127208 */ /* 0x000fe20004000000 */
[----:B------:R-:W-:Y:S01]  /*06d0*/  IMAD.X R16, RZ, RZ, R16, P2 ;  /* 0x000000ffff107224 */ /* 0x000fe200010e0610 */
[----:B------:R-:W-:Y:S01]  /*06e0*/  FSEL R20, R27, R20, !P0 ;  /* 0x000000141b147208 */ /* 0x000fe20004000000 */
[----:B------:R-:W-:Y:S01]  /*06f0*/  @!P0 FFMA R14, R11, R23, R14 ;  /* 0x000000170b0e8223 */ /* 0x000fe2000000000e */
[----:B------:R-:W-:Y:S01]  /*0700*/  IADD3.X R22, RZ, R22, RZ, P1, !PT ;  /* 0x00000016ff167210 */ /* 0x000fe20000ffe4ff */
[----:B------:R-:W-:Y:S06]  /*0710*/  @!P4 BRA `(.L_x_0) ;  /* 0xfffffffc0034c947 */ /* 0x000fec000383ffff */
[----:B-1----:R-:W1:Y:S01]  /*0720*/  SHFL.BFLY PT, R9, R18, 0x2, 0x1f ;  /* 0x0c401f0012097f89 */ /* 0x002e6200000e0000 */
[----:B------:R-:W-:Y:S01]  /*0730*/  IMAD.MOV.U32 R15, RZ, RZ, 0x39aaaaab ;  /* 0x39aaaaabff0f7424 */ /* 0x000fe200078e00ff */
[----:B------:R-:W-:Y:S01]  /*0740*/  ULDC.64 UR6, c[0x0][0x228] ;  /* 0x00008a0000067ab9 */ /* 0x000fe20000000a00 */
[----:B------:R-:W-:Y:S01]  /*0750*/  ULDC.64 UR8, c[0x0][0x220] ;  /* 0x0000880000087ab9 */ /* 0x000fe20000000a00 */
[----:B------:R-:W2:Y:S01]  /*0760*/  SHFL.BFLY PT, R5, R14, 0x2, 0x1f ;  /* 0x0c401f000e057f89 */ /* 0x000ea200000e0000 */
[----:B-1----:R-:W-:-:S04]  /*0770*/  FADD R0, R18, R9 ;  /* 0x0000000912007221 */ /* 0x002fc80000000000 */
[C---:B------:R-:W-:Y:S01]  /*0780*/  FMUL R3, R0.reuse, 0.25 ;  /* 0x3e80000000037820 */ /* 0x040fe20000400000 */
[C---:B------:R-:W-:Y:S01]  /*0790*/  FSETP.GEU.AND P2, PT, |R0|.reuse, 1.175494350822287508e-38, PT ;  /* 0x008000000000780b */ /* 0x040fe20003f4e200 */
[----:B------:R-:W1:Y:S01]  /*07a0*/  SHFL.BFLY PT, R13, R0, 0x1, 0x1f ;  /* 0x0c201f00000d7f89 */ /* 0x000e6200000e0000 */
[----:B------:R-:W-:Y:S01]  /*07b0*/  FSETP.GT.AND P1, PT, |R0|, 8.50705917302346158658e+37, PT ;  /* 0x7e8000000000780b */ /* 0x000fe20003f24200 */
[----:B--2---:R-:W-:Y:S02]  /*07c0*/  FADD R14, R14, R5 ;  /* 0x000000050e0e7221 */ /* 0x004fe40000000000 */
[----:B------:R-:W2:Y:S01]  /*07d0*/  LDC.64 R4, c[0x0][0x210] ;  /* 0x00008400ff047b82 */ /* 0x000ea20000000a00 */
[----:B------:R-:W-:Y:S02]  /*07e0*/  FSEL R2, R3, R0, P1 ;  /* 0x0000000003027208 */ /* 0x000fe40000800000 */
[----:B------:R-:W3:Y:S05]  /*07f0*/  SHFL.BFLY PT, R3, R20, 0x2, 0x1f ;  /* 0x0c401f0014037f89 */ /* 0x000eea00000e0000 */
[----:B------:R-:W-:-:S02]  /*0800*/  @!P2 FMUL R2, R2, 16777216 ;  /* 0x4b8000000202a820 */ /* 0x000fc40000400000 */
[----:B------:R-:W-:-:S04]  /*0810*/  @P1 FMUL R9, R9, 0.25 ;  /* 0x3e80000009091820 */ /* 0x000fc80000400000 */
[----:B------:R-:W4:Y:S01]  /*0820*/  MUFU.RCP R2, R2 ;  /* 0x0000000200027308 */ /* 0x000f220000001000 */
[----:B------:R-:W-:Y:S01]  /*0830*/  @!P2 FMUL R9, R9, 16777216 ;  /* 0x4b8000000909a820 */ /* 0x000fe20000400000 */
[C---:B------:R-:W-:Y:S01]  /*0840*/  FSETP.NEU.AND P2, PT, R0.reuse, RZ, PT ;  /* 0x000000ff0000720b */ /* 0x040fe20003f4d000 */
[----:B-1----:R-:W-:-:S05]  /*0850*/  FADD R8, R0, R13 ;  /* 0x0000000d00087221 */ /* 0x002fca0000000000 */
[----:B------:R-:W-:Y:S01]  /*0860*/  FSETP.GT.AND P1, PT, |R8|, 8.50705917302346158658e+37, PT ;  /* 0x7e8000000800780b */ /* 0x000fe20003f24200 */
[----:B---3--:R-:W-:Y:S01]  /*0870*/  FADD R3, -R20, R3 ;  /* 0x0000000314037221 */ /* 0x008fe20000000100 */
[----:B------:R-:W-:Y:S01]  /*0880*/  FSETP.GEU.AND P3, PT, |R8|, 1.175494350822287508e-38, PT ;  /* 0x008000000800780b */ /* 0x000fe20003f6e200 */
[----:B----4-:R-:W-:Y:S02]  /*0890*/  FMUL R9, R2, R9 ;  /* 0x0000000902097220 */ /* 0x010fe40000400000 */
[----:B------:R-:W-:-:S03]  /*08a0*/  FMUL R11, R3, R3 ;  /* 0x00000003030b7220 */ /* 0x000fc60000400000 */
[----:B------:R-:W-:Y:S01]  /*08b0*/  FSEL R9, R9, RZ, P2 ;  /* 0x000000ff09097208 */ /* 0x000fe20001000000 */
[----:B------:R-:W-:Y:S01]  /*08c0*/  FMUL R11, R18, R11 ;  /* 0x0000000b120b7220 */ /* 0x000fe20000400000 */
[----:B------:R-:W-:-:S03]  /*08d0*/  FSETP.NEU.AND P2, PT, R8, RZ, PT ;  /* 0x000000ff0800720b */ /* 0x000fc60003f4d000 */
[----:B------:R-:W-:Y:S01]  /*08e0*/  @P1 FMUL R8, R8, 0.25 ;  /* 0x3e80000008081820 */ /* 0x000fe20000400000 */
[----:B------:R-:W-:Y:S01]  /*08f0*/  FFMA R20, R3, R9, R20 ;  /* 0x0000000903147223 */ /* 0x000fe20000000014 */
[----:B------:R-:W-:Y:S01]  /*0900*/  FFMA R11, R9, R11, R14 ;  /* 0x0000000b090b7223 */ /* 0x000fe2000000000e */
[----:B------:R-:W-:Y:S01]  /*0910*/  @P1 FMUL R13, R13, 0.25 ;  /* 0x3e8000000d0d1820 */ /* 0x000fe20000400000 */
[----:B------:R-:W-:Y:S01]  /*0920*/  @!P3 FMUL R8, R8, 16777216 ;  /* 0x4b8000000808b820 */ /* 0x000fe20000400000 */
[----:B------:R-:W-:Y:S01]  /*0930*/  IADD3 R14, P1, R6, 0x4800, RZ ;  /* 0x00004800060e7810 */ /* 0x000fe20007f3e0ff */
[----:B------:R-:W1:Y:S01]  /*0940*/  SHFL.BFLY PT, R3, R20, 0x1, 0x1f ;  /* 0x0c201f0014037f89 */ /* 0x000e6200000e0000 */
[----:B------:R-:W-:-:S03]  /*0950*/  @!P3 FMUL R13, R13, 16777216 ;  /* 0x4b8000000d0db820 */ /* 0x000fc60000400000 */
[----:B------:R-:W3:Y:S01]  /*0960*/  SHFL.BFLY PT, R2, R11, 0x1, 0x1f ;  /* 0x0c201f000b027f89 */ /* 0x000ee200000e0000 */
[----:B------:R-:W4:Y:S02]  /*0970*/  MUFU.RCP R8, R8 ;  /* 0x0000000800087308 */ /* 0x000f240000001000 */
[----:B----4-:R-:W-:Y:S01]  /*0980*/  FMUL R13, R8, R13 ;  /* 0x0000000d080d7220 */ /* 0x010fe20000400000 */
[----:B-1----:R-:W-:-:S04]  /*0990*/  FADD R9, -R20, R3 ;  /* 0x0000000314097221 */ /* 0x002fc80000000100 */
[----:B------:R-:W-:Y:S01]  /*09a0*/  FSEL R13, R13, RZ, P2 ;  /* 0x000000ff0d0d7208 */ /* 0x000fe20001000000 */
[----:B------:R-:W-:Y:S01]  /*09b0*/  FMUL R3, R9, R9 ;  /* 0x0000000909037220 */ /* 0x000fe20000400000 */
[----:B---3--:R-:W-:-:S03]  /*09c0*/  FADD R10, R11, R2 ;  /* 0x000000020b0a7221 */ /* 0x008fc60000000000 */
[----:B------:R-:W-:Y:S01]  /*09d0*/  FFMA R20, R9, R13, R20 ;  /* 0x0000000d09147223 */ /* 0x000fe20000000014 */
[----:B------:R-:W-:Y:S02]  /*09e0*/  FMUL R0, R0, R3 ;  /* 0x0000000300007220 */ /* 0x000fe40000400000 */
[----:B------:R-:W1:Y:S02]  /*09f0*/  LDC.64 R2, c[0x0][0x238] ;  /* 0x00008e00ff027b82 */ /* 0x000e640000000a00 */
[----:B------:R-:W-:Y:S01]  /*0a00*/  FFMA R0, R13, R0, R10 ;  /* 0x000000000d007223 */ /* 0x000fe2000000000a */
[----:B------:R-:W-:-:S03]  /*0a10*/  IMAD.MOV.U32 R10, RZ, RZ, -0x4 ;  /* 0xfffffffcff0a7424 */ /* 0x000fc600078e00ff */
[----:B------:R-:W-:Y:S01]  /*0a20*/  FFMA R0, R0, R15, 9.9999999747524270788e-07 ;  /* 0x358637bd00007423 */ /* 0x000fe2000000000f */
[----:B------:R-:W-:Y:S02]  /*0a30*/  IADD3.X R15, RZ, R7, RZ, P1, !PT ;  /* 0x00000007ff0f7210 */ /* 0x000fe40000ffe4ff */
[----:B------:R-:W-:Y:S02]  /*0a40*/  IADD3 R6, P1, R14, UR6, RZ ;  /* 0x000000060e067c10 */ /* 0x000fe4000ff3e0ff */
[----:B------:R-:W-:Y:S01]  /*0a50*/  IADD3 R14, P2, R14, UR8, RZ ;  /* 0x000000080e0e7c10 */ /* 0x000fe2000ff5e0ff */
[----:B------:R-:W3:Y:S01]  /*0a60*/  MUFU.RSQ R0, R0 ;  /* 0x0000000000007308 */ /* 0x000ee20000001400 */
[----:B------:R-:W-:Y:S02]  /*0a70*/  IADD3.X R7, R15, UR7, RZ, P1, !PT ;  /* 0x000000070f077c10 */ /* 0x000fe40008ffe4ff */
[----:B--2---:R-:W-:-:S09]  /*0a80*/  IADD3.X R15, R15, UR9, RZ, P2, !PT ;  /* 0x000000090f0f7c10 */ /* 0x004fd200097fe4ff */
.L_x_1:
[----:B------:R-:W-:Y:S01]  /*0a90*/  IADD3 R10, R10, 0x4, RZ ;  /* 0x000000040a0a7810 */ /* 0x000fe20007ffe0ff */
[----:B------:R-:W2:Y:S01]  /*0aa0*/  LDG.E.EL.U16 R18, desc[UR4][R6.64] ;  /* 0x0000000406127981 */ /* 0x000ea2000c2e1500 */
[----:B-1----:R-:W-:-:S03]  /*0ab0*/  PRMT R12, RZ, 0x7610, R12 ;  /* 0x00007610ff0c7816 */ /* 0x002fc6000000000c */
[----:B------:R-:W-:-:S04]  /*0ac0*/  IMAD.IADD R11, R17, 0x1, R10 ;  /* 0x00000001110b7824 */ /* 0x000fc800078e020a */
[----:B------:R-:W-:-:S05]  /*0ad0*/  IMAD.WIDE R8, R11, 0x2, R4 ;  /* 0x000000020b087825 */ /* 0x000fca00078e0204 */
[----:B---3--:R1:W3:Y:S02]  /*0ae0*/  @!P0 LDG.E.EF.U16 R12, desc[UR4][R8.64] ;  /* 0x00000004080c8981 */ /* 0x0082e4000c0e1500 */
[----:B-1----:R-:W-:Y:S01]  /*0af0*/  MOV R8, R14 ;  /* 0x0000000e00087202 */ /* 0x002fe20000000f00 */
[----:B------:R-:W-:Y:S02]  /*0b00*/  IMAD.MOV.U32 R9, RZ, RZ, R15 ;  /* 0x000000ffff097224 */ /* 0x000fe400078e000f */
[----:B------:R1:W4:Y:S04]  /*0b10*/  LDG.E.EL.U16 R15, desc[UR4][R6.64+0x1800] ;  /* 0x00180004060f7981 */ /* 0x000328000c2e1500 */
[----:B------:R-:W5:Y:S04]  /*0b20*/  LDG.E.EL.U16 R13, desc[UR4][R8.64+0x1800] ;  /* 0x00180004080d7981 */ /* 0x000f68000c2e1500 */
[----:B------:R-:W5:Y:S01]  /*0b30*/  LDG.E.EL.U16 R16, desc[UR4][R8.64] ;  /* 0x0000000408107981 */ /* 0x000f62000c2e1500 */
[----:B------:R-:W-:-:S02]  /*0b40*/  ISETP.GE.U32.AND P3, PT, R10, 0xbfc, PT ;  /* 0x00000bfc0a00780c */ /* 0x000fc40003f66070 */
[----:B-1----:R-:W-:-:S05]  /*0b50*/  IADD3 R6, P1, R6, 0x8, RZ ;  /* 0x0000000806067810 */ /* 0x002fca0007f3e0ff */
[----:B------:R-:W-:Y:S01]  /*0b60*/  IMAD.X R7, RZ, RZ, R7, P1 ;  /* 0x000000ffff077224 */ /* 0x000fe200008e0607 */
[----:B--2---:R-:W-:Y:S02]  /*0b70*/  SHF.L.U32 R19, R18, 0x10, RZ ;  /* 0x0000001012137819 */ /* 0x004fe400000006ff */
[----:B---3--:R-:W-:Y:S01]  /*0b80*/  SEL R12, R12, RZ, !P0 ;  /* 0x000000ff0c0c7207 */ /* 0x008fe20004000000 */
[----:B----4-:R-:W-:Y:S01]  /*0b90*/  IMAD.U32 R15, R15, 0x10000, RZ ;  /* 0x000100000f0f7824 */ /* 0x010fe200078e00ff */
[----:B-----5:R-:W-:Y:S02]  /*0ba0*/  SHF.L.U32 R14, R13, 0x10, RZ ;  /* 0x000000100d0e7819 */ /* 0x020fe400000006ff */
[----:B------:R-:W-:Y:S01]  /*0bb0*/  SHF.L.U32 R13, R12, 0x10, RZ ;  /* 0x000000100c0d7819 */ /* 0x000fe200000006ff */
[----:B------:R-:W-:Y:S02]  /*0bc0*/  IMAD.U32 R16, R16, 0x10000, RZ ;  /* 0x0001000010107824 */ /* 0x000fe400078e00ff */
[----:B------:R-:W-:-:S02]  /*0bd0*/  FADD R14, R14, R15 ;  /* 0x0000000f0e0e7221 */ /* 0x000fc40000000000 */
[----:B------:R-:W-:Y:S01]  /*0be0*/  FADD R13, -R20, R13 ;  /* 0x0000000d140d7221 */ /* 0x000fe20000000100 */
[----:B------:R-:W-:Y:S01]  /*0bf0*/  FADD R16, R16, R19 ;  /* 0x0000001310107221 */ /* 0x000fe20000000000 */
[----:B------:R-:W-:Y:S02]  /*0c00*/  FADD R14, R14, 1 ;  /* 0x3f8000000e0e7421 */ /* 0x000fe40000000000 */
[----:B------:R-:W-:-:S04]  /*0c10*/  FMUL R13, R0, R13 ;  /* 0x0000000d000d7220 */ /* 0x000fc80000400000 */
[----:B------:R-:W-:-:S05]  /*0c20*/  FFMA R13, R13, R14, R16 ;  /* 0x0000000e0d0d7223 */ /* 0x000fca0000000010 */
[----:B------:R-:W-:Y:S01]  /*0c30*/  F2FP.BF16.F32.PACK_AB R14, RZ, R13 ;  /* 0x0000000dff0e723e */ /* 0x000fe200000010ff */
[----:B------:R-:W-:-:S03]  /*0c40*/  IMAD.WIDE R12, R11, 0x2, R2 ;  /* 0x000000020b0c7825 */ /* 0x000fc600078e0202 */
[----:B------:R-:W-:Y:S02]  /*0c50*/  PRMT R11, R14, 0x7610, R11 ;  /* 0x000076100e0b7816 */ /* 0x000fe4000000000b */
[----:B------:R-:W-:-:S03]  /*0c60*/  IADD3 R14, P2, R8, 0x8, RZ ;  /* 0x00000008080e7810 */ /* 0x000fc60007f5e0ff */
[----:B------:R1:W-:Y:S01]  /*0c70*/  @!P0 STG.E.U16 desc[UR4][R12.64], R11 ;  /* 0x0000000b0c008986 */ /* 0x0003e2000c101504 */
[----:B------:R-:W-:Y:S01]  /*0c80*/  IADD3.X R15, RZ, R9, RZ, P2, !PT ;  /* 0x00000009ff0f7210 */ /* 0x000fe200017fe4ff */
[----:B------:R-:W-:Y:S08]  /*0c90*/  @!P3 BRA `(.L_x_1) ;  /* 0xfffffffc007cb947 */ /* 0x000ff0000383ffff */
[----:B------:R-:W-:Y:S05]  /*0ca0*/  EXIT ;  /* 0x000000000000794d */ /* 0x000fea0003800000 */
.L_x_2:
[----:B------:R-:W-:-:S00]  /*0cb0*/  BRA `(.L_x_2) ;  /* 0xfffffffc00fc7947 */ /* 0x000fc0000383ffff */
[----:B------:R-:W-:-:S00]  /*0cc0*/  NOP ;  /* 0x0000000000007918 */ /* 0x000fc00000000000 */
        /* <DEDUP_REMOVED lines=11> */
.L_x_3:


//--------------------- .nv.global.init           --------------------------
	.section	.nv.global.init,"aw",@progbits
.nv.global.init:
	.type		_$_str,@object
	.size		_$_str,(.L_0 - _$_str)
_$_str:
        /*0000*/ 	.byte	0x5f, 0x5f, 0x43, 0x55, 0x44, 0x41, 0x5f, 0x46, 0x54, 0x5a, 0x00
.L_0:


//--------------------- .nv.constant0.triton_     --------------------------
	.section	.nv.constant0.triton_,"a",@progbits
	.sectionflags	@""
	.align	4
.nv.constant0.triton_:
	.zero		584
